//
// Generated by NVIDIA NVVM Compiler
//
// Compiler Build ID: CL-36424714
// Cuda compilation tools, release 13.0, V13.0.88
// Based on NVVM 20.0.0
//

.version 9.0
.target sm_100
.address_size 64

	// .globl	_Z7gemmGPUPiS_S_iii

.visible .entry _Z7gemmGPUPiS_S_iii(
	.param .u64 .ptr .align 1 _Z7gemmGPUPiS_S_iii_param_0,
	.param .u64 .ptr .align 1 _Z7gemmGPUPiS_S_iii_param_1,
	.param .u64 .ptr .align 1 _Z7gemmGPUPiS_S_iii_param_2,
	.param .u32 _Z7gemmGPUPiS_S_iii_param_3,
	.param .u32 _Z7gemmGPUPiS_S_iii_param_4,
	.param .u32 _Z7gemmGPUPiS_S_iii_param_5
)
{
	.reg .pred 	%p<19>;
	.reg .b32 	%r<118>;
	.reg .b64 	%rd<41>;

	ld.param.u64 	%rd5, [_Z7gemmGPUPiS_S_iii_param_0];
	ld.param.u64 	%rd6, [_Z7gemmGPUPiS_S_iii_param_1];
	ld.param.u64 	%rd7, [_Z7gemmGPUPiS_S_iii_param_2];
	ld.param.u32 	%r38, [_Z7gemmGPUPiS_S_iii_param_3];
	ld.param.u32 	%r39, [_Z7gemmGPUPiS_S_iii_param_4];
	ld.param.u32 	%r40, [_Z7gemmGPUPiS_S_iii_param_5];
	cvta.to.global.u64 	%rd1, %rd6;
	cvta.to.global.u64 	%rd2, %rd5;
	cvta.to.global.u64 	%rd3, %rd7;
	mov.u32 	%r41, %tid.x;
	mov.u32 	%r42, %ctaid.x;
	mov.u32 	%r1, %ntid.x;
	mad.lo.s32 	%r105, %r42, %r1, %r41;
	mov.u32 	%r43, %tid.y;
	mov.u32 	%r44, %ctaid.y;
	mov.u32 	%r3, %ntid.y;
	mad.lo.s32 	%r104, %r44, %r3, %r43;
	setp.ge.s32 	%p1, %r104, %r38;
	setp.ge.s32 	%p2, %r105, %r39;
	or.pred  	%p3, %p1, %p2;
	@%p3 bra 	$L__BB0_16;
	setp.gt.s32 	%p4, %r40, 0;
	mov.u32 	%r45, %nctaid.x;
	mul.lo.s32 	%r5, %r1, %r45;
	mov.u32 	%r46, %nctaid.y;
	mul.lo.s32 	%r6, %r3, %r46;
	@%p4 bra 	$L__BB0_2;
	bra.uni 	$L__BB0_15;
$L__BB0_2:
	and.b32  	%r7, %r40, 7;
	and.b32  	%r49, %r40, 2147483640;
	neg.s32 	%r8, %r49;
	shl.b32 	%r9, %r39, 3;
	mul.wide.s32 	%rd35, %r39, 4;
$L__BB0_3:
	setp.lt.u32 	%p8, %r40, 8;
	mad.lo.s32 	%r51, %r104, %r39, %r105;
	mul.wide.s32 	%rd10, %r51, 4;
	add.s64 	%rd4, %rd3, %rd10;
	mov.b32 	%r110, 0;
	st.global.u32 	[%rd4], %r110;
	mul.lo.s32 	%r12, %r104, %r40;
	mov.u32 	%r113, %r110;
	@%p8 bra 	$L__BB0_6;
	mov.b32 	%r110, 0;
	mov.u32 	%r106, %r12;
	mov.u32 	%r107, %r105;
	mov.u32 	%r108, %r8;
$L__BB0_5:
	.pragma "nounroll";
	and.b32  	%r113, %r40, 2147483640;
	mul.wide.s32 	%rd11, %r106, 4;
	add.s64 	%rd12, %rd2, %rd11;
	ld.global.u32 	%r53, [%rd12];
	mul.wide.s32 	%rd13, %r107, 4;
	add.s64 	%rd14, %rd1, %rd13;
	ld.global.u32 	%r54, [%rd14];
	mad.lo.s32 	%r55, %r54, %r53, %r110;
	st.global.u32 	[%rd4], %r55;
	ld.global.u32 	%r56, [%rd12+4];
	mul.wide.s32 	%rd15, %r39, 4;
	add.s64 	%rd16, %rd14, %rd15;
	ld.global.u32 	%r57, [%rd16];
	mad.lo.s32 	%r58, %r57, %r56, %r55;
	st.global.u32 	[%rd4], %r58;
	ld.global.u32 	%r59, [%rd12+8];
	add.s64 	%rd17, %rd16, %rd15;
	ld.global.u32 	%r60, [%rd17];
	mad.lo.s32 	%r61, %r60, %r59, %r58;
	st.global.u32 	[%rd4], %r61;
	ld.global.u32 	%r62, [%rd12+12];
	add.s64 	%rd18, %rd17, %rd15;
	ld.global.u32 	%r63, [%rd18];
	mad.lo.s32 	%r64, %r63, %r62, %r61;
	st.global.u32 	[%rd4], %r64;
	ld.global.u32 	%r65, [%rd12+16];
	add.s64 	%rd19, %rd18, %rd15;
	ld.global.u32 	%r66, [%rd19];
	mad.lo.s32 	%r67, %r66, %r65, %r64;
	st.global.u32 	[%rd4], %r67;
	ld.global.u32 	%r68, [%rd12+20];
	add.s64 	%rd20, %rd19, %rd15;
	ld.global.u32 	%r69, [%rd20];
	mad.lo.s32 	%r70, %r69, %r68, %r67;
	st.global.u32 	[%rd4], %r70;
	ld.global.u32 	%r71, [%rd12+24];
	add.s64 	%rd21, %rd20, %rd15;
	ld.global.u32 	%r72, [%rd21];
	mad.lo.s32 	%r73, %r72, %r71, %r70;
	st.global.u32 	[%rd4], %r73;
	ld.global.u32 	%r74, [%rd12+28];
	add.s64 	%rd22, %rd21, %rd15;
	ld.global.u32 	%r75, [%rd22];
	mad.lo.s32 	%r110, %r75, %r74, %r73;
	st.global.u32 	[%rd4], %r110;
	add.s32 	%r108, %r108, 8;
	add.s32 	%r107, %r107, %r9;
	add.s32 	%r106, %r106, 8;
	setp.ne.s32 	%p9, %r108, 0;
	@%p9 bra 	$L__BB0_5;
$L__BB0_6:
	setp.eq.s32 	%p10, %r7, 0;
	@%p10 bra 	$L__BB0_14;
	add.s32 	%r76, %r7, -1;
	setp.lt.u32 	%p11, %r76, 3;
	@%p11 bra 	$L__BB0_9;
	add.s32 	%r77, %r113, %r12;
	mul.wide.s32 	%rd23, %r77, 4;
	add.s64 	%rd24, %rd2, %rd23;
	ld.global.u32 	%r78, [%rd24];
	mad.lo.s32 	%r79, %r113, %r39, %r105;
	mul.wide.s32 	%rd25, %r79, 4;
	add.s64 	%rd26, %rd1, %rd25;
	ld.global.u32 	%r80, [%rd26];
	mad.lo.s32 	%r81, %r80, %r78, %r110;
	st.global.u32 	[%rd4], %r81;
	ld.global.u32 	%r82, [%rd24+4];
	add.s64 	%rd28, %rd26, %rd35;
	ld.global.u32 	%r83, [%rd28];
	mad.lo.s32 	%r84, %r83, %r82, %r81;
	st.global.u32 	[%rd4], %r84;
	ld.global.u32 	%r85, [%rd24+8];
	add.s64 	%rd29, %rd28, %rd35;
	ld.global.u32 	%r86, [%rd29];
	mad.lo.s32 	%r87, %r86, %r85, %r84;
	st.global.u32 	[%rd4], %r87;
	ld.global.u32 	%r88, [%rd24+12];
	add.s64 	%rd30, %rd29, %rd35;
	ld.global.u32 	%r89, [%rd30];
	mad.lo.s32 	%r110, %r89, %r88, %r87;
	st.global.u32 	[%rd4], %r110;
	add.s32 	%r113, %r113, 4;
$L__BB0_9:
	and.b32  	%r90, %r40, 3;
	setp.eq.s32 	%p12, %r90, 0;
	@%p12 bra 	$L__BB0_14;
	setp.eq.s32 	%p13, %r90, 1;
	@%p13 bra 	$L__BB0_12;
	add.s32 	%r91, %r113, %r12;
	mul.wide.s32 	%rd31, %r91, 4;
	add.s64 	%rd32, %rd2, %rd31;
	ld.global.u32 	%r92, [%rd32];
	mad.lo.s32 	%r93, %r113, %r39, %r105;
	mul.wide.s32 	%rd33, %r93, 4;
	add.s64 	%rd34, %rd1, %rd33;
	ld.global.u32 	%r94, [%rd34];
	mad.lo.s32 	%r95, %r94, %r92, %r110;
	st.global.u32 	[%rd4], %r95;
	ld.global.u32 	%r96, [%rd32+4];
	add.s64 	%rd36, %rd34, %rd35;
	ld.global.u32 	%r97, [%rd36];
	mad.lo.s32 	%r110, %r97, %r96, %r95;
	st.global.u32 	[%rd4], %r110;
	add.s32 	%r113, %r113, 2;
$L__BB0_12:
	and.b32  	%r98, %r40, 1;
	setp.eq.b32 	%p14, %r98, 1;
	not.pred 	%p15, %p14;
	@%p15 bra 	$L__BB0_14;
	add.s32 	%r99, %r113, %r12;
	mul.wide.s32 	%rd37, %r99, 4;
	add.s64 	%rd38, %rd2, %rd37;
	ld.global.u32 	%r100, [%rd38];
	mad.lo.s32 	%r101, %r113, %r39, %r105;
	mul.wide.s32 	%rd39, %r101, 4;
	add.s64 	%rd40, %rd1, %rd39;
	ld.global.u32 	%r102, [%rd40];
	mad.lo.s32 	%r103, %r102, %r100, %r110;
	st.global.u32 	[%rd4], %r103;
$L__BB0_14:
	add.s32 	%r105, %r105, %r5;
	add.s32 	%r104, %r104, %r6;
	setp.lt.s32 	%p16, %r104, %r38;
	setp.lt.s32 	%p17, %r105, %r39;
	and.pred  	%p18, %p16, %p17;
	@%p18 bra 	$L__BB0_3;
	bra.uni 	$L__BB0_16;
$L__BB0_15:
	mad.lo.s32 	%r47, %r104, %r39, %r105;
	mul.wide.s32 	%rd8, %r47, 4;
	add.s64 	%rd9, %rd3, %rd8;
	mov.b32 	%r48, 0;
	st.global.u32 	[%rd9], %r48;
	add.s32 	%r105, %r105, %r5;
	add.s32 	%r104, %r104, %r6;
	setp.lt.s32 	%p5, %r104, %r38;
	setp.lt.s32 	%p6, %r105, %r39;
	and.pred  	%p7, %p5, %p6;
	@%p7 bra 	$L__BB0_15;
$L__BB0_16:
	ret;

}


// ===== COMPILED SASS (sm_100) =====

	.target	sm_100

	.elftype	@"ET_EXEC"


//--------------------- .note.nv.tkinfo           --------------------------
	.section	.note.nv.tkinfo,"",@"SHT_NOTE"
	.sectionflags	@"SHF_NOTE_NV_TKINFO"
	.tkinfo
        /*0018*/ 	.word	0x00000002
        /*0030*/ 	.string	""
        /*0030*/ 	.string	"ptxas"
        /*0030*/ 	.string	"Cuda compilation tools, release 13.0, V13.0.88"
        /*0030*/ 	.string	"Build cuda_13.0.r13.0/compiler.36424714_0"
        /*0030*/ 	.string	"-arch sm_100 -m 64 "



//--------------------- .note.nv.cuinfo           --------------------------
	.section	.note.nv.cuinfo,"",@"SHT_NOTE"
	.sectionflags	@"SHF_NOTE_NV_CUINFO"
        /*0018*/ 	.short	0x0002
        /*001a*/ 	.short	0x0064
        /*001c*/ 	.short	0x0082
	.zero		2


//--------------------- .nv.info                  --------------------------
	.section	.nv.info,"",@"SHT_CUDA_INFO"
	.align	4


	//----- nvinfo : EIATTR_REGCOUNT
	.align		4
        /*0000*/ 	.byte	0x04, 0x2f
        /*0002*/ 	.short	(.L_1 - .L_0)
	.align		4
.L_0:
        /*0004*/ 	.word	index@(_Z7gemmGPUPiS_S_iii)
        /*0008*/ 	.word	0x00000020


	//----- nvinfo : EIATTR_FRAME_SIZE
	.align		4
.L_1:
        /*000c*/ 	.byte	0x04, 0x11
        /*000e*/ 	.short	(.L_3 - .L_2)
	.align		4
.L_2:
        /*0010*/ 	.word	index@(_Z7gemmGPUPiS_S_iii)
        /*0014*/ 	.word	0x00000000


	//----- nvinfo : EIATTR_MIN_STACK_SIZE
	.align		4
.L_3:
        /*0018*/ 	.byte	0x04, 0x12
        /*001a*/ 	.short	(.L_5 - .L_4)
	.align		4
.L_4:
        /*001c*/ 	.word	index@(_Z7gemmGPUPiS_S_iii)
        /*0020*/ 	.word	0x00000000
.L_5:


//--------------------- .nv.compat                --------------------------
	.section	.nv.compat,"",@"SHT_CUDA_COMPAT_INFO"
	.align	4
        /*0000*/ 	.byte	0x02, 0x09, 0x00, 0x00, 0x02, 0x02, 0x01, 0x00, 0x02, 0x05, 0x05, 0x00, 0x03, 0x07, 0x01, 0x01
        /*0010*/ 	.byte	0x02, 0x03, 0x00, 0x00, 0x02, 0x06, 0x01, 0x00, 0x04, 0x0b, 0x08, 0x00, 0x09, 0x00, 0x00, 0x00
        /*0020*/ 	.byte	0x00, 0x00, 0x00, 0x00


//--------------------- .nv.info._Z7gemmGPUPiS_S_iii --------------------------
	.section	.nv.info._Z7gemmGPUPiS_S_iii,"",@"SHT_CUDA_INFO"
	.sectionflags	@""
	.align	4


	//----- nvinfo : EIATTR_CUDA_API_VERSION
	.align		4
        /*0000*/ 	.byte	0x04, 0x37
        /*0002*/ 	.short	(.L_7 - .L_6)
.L_6:
        /*0004*/ 	.word	0x00000082


	//----- nvinfo : EIATTR_KPARAM_INFO
	.align		4
.L_7:
        /*0008*/ 	.byte	0x04, 0x17
        /*000a*/ 	.short	(.L_9 - .L_8)
.L_8:
        /*000c*/ 	.word	0x00000000
        /*0010*/ 	.short	0x0005
        /*0012*/ 	.short	0x0020
        /*0014*/ 	.byte	0x00, 0xf0, 0x11, 0x00


	//----- nvinfo : EIATTR_KPARAM_INFO
	.align		4
.L_9:
        /*0018*/ 	.byte	0x04, 0x17
        /*001a*/ 	.short	(.L_11 - .L_10)
.L_10:
        /*001c*/ 	.word	0x00000000
        /*0020*/ 	.short	0x0004
        /*0022*/ 	.short	0x001c
        /*0024*/ 	.byte	0x00, 0xf0, 0x11, 0x00


	//----- nvinfo : EIATTR_KPARAM_INFO
	.align		4
.L_11:
        /*0028*/ 	.byte	0x04, 0x17
        /*002a*/ 	.short	(.L_13 - .L_12)
.L_12:
        /*002c*/ 	.word	0x00000000
        /*0030*/ 	.short	0x0003
        /*0032*/ 	.short	0x0018
        /*0034*/ 	.byte	0x00, 0xf0, 0x11, 0x00


	//----- nvinfo : EIATTR_KPARAM_INFO
	.align		4
.L_13:
        /*0038*/ 	.byte	0x04, 0x17
        /*003a*/ 	.short	(.L_15 - .L_14)
.L_14:
        /*003c*/ 	.word	0x00000000
        /*0040*/ 	.short	0x0002
        /*0042*/ 	.short	0x0010
        /*0044*/ 	.byte	0x00, 0xf5, 0x21, 0x00


	//----- nvinfo : EIATTR_KPARAM_INFO
	.align		4
.L_15:
        /*0048*/ 	.byte	0x04, 0x17
        /*004a*/ 	.short	(.L_17 - .L_16)
.L_16:
        /*004c*/ 	.word	0x00000000
        /*0050*/ 	.short	0x0001
        /*0052*/ 	.short	0x0008
        /*0054*/ 	.byte	0x00, 0xf5, 0x21, 0x00


	//----- nvinfo : EIATTR_KPARAM_INFO
	.align		4
.L_17:
        /*0058*/ 	.byte	0x04, 0x17
        /*005a*/ 	.short	(.L_19 - .L_18)
.L_18:
        /*005c*/ 	.word	0x00000000
        /*0060*/ 	.short	0x0000
        /*0062*/ 	.short	0x0000
        /*0064*/ 	.byte	0x00, 0xf5, 0x21, 0x00


	//----- nvinfo : EIATTR_SPARSE_MMA_MASK
	.align		4
.L_19:
        /*0068*/ 	.byte	0x03, 0x50
        /*006a*/ 	.short	0x0000


	//----- nvinfo : EIATTR_MAXREG_COUNT
	.align		4
        /*006c*/ 	.byte	0x03, 0x1b
        /*006e*/ 	.short	0x00ff


	//----- nvinfo : EIATTR_MERCURY_ISA_VERSION
	.align		4
        /*0070*/ 	.byte	0x03, 0x5f
        /*0072*/ 	.short	0x0101


	//----- nvinfo : EIATTR_VRC_CTA_INIT_COUNT
	.align		4
        /*0074*/ 	.byte	0x02, 0x4a
	.zero		1
	.zero		1


	//----- nvinfo : EIATTR_EXIT_INSTR_OFFSETS
	.align		4
        /*0078*/ 	.byte	0x04, 0x1c
        /*007a*/ 	.short	(.L_21 - .L_20)


	//   ....[0]....
.L_20:
        /*007c*/ 	.word	0x000000c0


	//   ....[1]....
        /*0080*/ 	.word	0x000001e0


	//   ....[2]....
        /*0084*/ 	.word	0x00000a60


	//----- nvinfo : EIATTR_CRS_STACK_SIZE
	.align		4
.L_21:
        /*0088*/ 	.byte	0x04, 0x1e
        /*008a*/ 	.short	(.L_23 - .L_22)
.L_22:
        /*008c*/ 	.word	0x00000000


	//----- nvinfo : EIATTR_CBANK_PARAM_SIZE
	.align		4
.L_23:
        /*0090*/ 	.byte	0x03, 0x19
        /*0092*/ 	.short	0x0024


	//----- nvinfo : EIATTR_PARAM_CBANK
	.align		4
        /*0094*/ 	.byte	0x04, 0x0a
        /*0096*/ 	.short	(.L_25 - .L_24)
	.align		4
.L_24:
        /*0098*/ 	.word	index@(.nv.constant0._Z7gemmGPUPiS_S_iii)
        /*009c*/ 	.short	0x0380
        /*009e*/ 	.short	0x0024


	//----- nvinfo : EIATTR_SW_WAR
	.align		4
.L_25:
        /*00a0*/ 	.byte	0x04, 0x36
        /*00a2*/ 	.short	(.L_27 - .L_26)
.L_26:
        /*00a4*/ 	.word	0x00000008
.L_27:


//--------------------- .nv.callgraph             --------------------------
	.section	.nv.callgraph,"",@"SHT_CUDA_CALLGRAPH"
	.align	4
	.sectionentsize	8
	.align		4
        /*0000*/ 	.word	0x00000000
	.align		4
        /*0004*/ 	.word	0xffffffff
	.align		4
        /*0008*/ 	.word	0x00000000
	.align		4
        /*000c*/ 	.word	0xfffffffe
	.align		4
        /*0010*/ 	.word	0x00000000
	.align		4
        /*0014*/ 	.word	0xfffffffd
	.align		4
        /*0018*/ 	.word	0x00000000
	.align		4
        /*001c*/ 	.word	0xfffffffc


//--------------------- .text._Z7gemmGPUPiS_S_iii --------------------------
	.section	.text._Z7gemmGPUPiS_S_iii,"ax",@progbits
	.align	128
        .global         _Z7gemmGPUPiS_S_iii
        .type           _Z7gemmGPUPiS_S_iii,@function
        .size           _Z7gemmGPUPiS_S_iii,(.L_x_8 - _Z7gemmGPUPiS_S_iii)
        .other          _Z7gemmGPUPiS_S_iii,@"STO_CUDA_ENTRY STV_DEFAULT"
_Z7gemmGPUPiS_S_iii:
.text._Z7gemmGPUPiS_S_iii:
[----:B------:R-:W-:Y:S01]  /*0000*/  LDC R1, c[0x0][0x37c] ;  /* 0x0000df00ff017b82 */ /* 0x000fe20000000800 */
[----:B------:R-:W0:Y:S07]  /*0010*/  S2R R0, SR_TID.X ;  /* 0x0000000000007919 */ /* 0x000e2e0000002100 */
[----:B------:R-:W0:Y:S01]  /*0020*/  S2UR UR4, SR_CTAID.X ;  /* 0x00000000000479c3 */ /* 0x000e220000002500 */
[----:B------:R-:W1:Y:S01]  /*0030*/  LDCU.64 UR10, c[0x0][0x398] ;  /* 0x00007300ff0a77ac */ /* 0x000e620008000a00 */
[----:B------:R-:W2:Y:S06]  /*0040*/  S2R R9, SR_TID.Y ;  /* 0x0000000000097919 */ /* 0x000eac0000002200 */
[----:B------:R-:W0:Y:S08]  /*0050*/  LDC R11, c[0x0][0x360] ;  /* 0x0000d800ff0b7b82 */ /* 0x000e300000000800 */
[----:B------:R-:W2:Y:S08]  /*0060*/  S2UR UR5, SR_CTAID.Y ;  /* 0x00000000000579c3 */ /* 0x000eb00000002600 */
[----:B------:R-:W2:Y:S01]  /*0070*/  LDC R8, c[0x0][0x364] ;  /* 0x0000d900ff087b82 */ /* 0x000ea20000000800 */
[----:B0-----:R-:W-:-:S05]  /*0080*/  IMAD R0, R11, UR4, R0 ;  /* 0x000000040b007c24 */ /* 0x001fca000f8e0200 */
[----:B-1----:R-:W-:Y:S01]  /*0090*/  ISETP.GE.AND P0, PT, R0, UR11, PT ;  /* 0x0000000b00007c0c */ /* 0x002fe2000bf06270 */
[----:B--2---:R-:W-:-:S05]  /*00a0*/  IMAD R9, R8, UR5, R9 ;  /* 0x0000000508097c24 */ /* 0x004fca000f8e0209 */
[----:B------:R-:W-:-:S13]  /*00b0*/  ISETP.GE.OR P0, PT, R9, UR10, P0 ;  /* 0x0000000a09007c0c */ /* 0x000fda0008706670 */
[----:B------:R-:W-:Y:S05]  /*00c0*/  @P0 EXIT ;  /* 0x000000000000094d */ /* 0x000fea0003800000 */
[----:B------:R-:W0:Y:S01]  /*00d0*/  LDCU UR4, c[0x0][0x3a0] ;  /* 0x00007400ff0477ac */ /* 0x000e220008000800 */
[----:B------:R-:W1:Y:S01]  /*00e0*/  LDCU UR5, c[0x0][0x370] ;  /* 0x00006e00ff0577ac */ /* 0x000e620008000800 */
[----:B------:R-:W2:Y:S01]  /*00f0*/  LDCU UR6, c[0x0][0x374] ;  /* 0x00006e80ff0677ac */ /* 0x000ea20008000800 */
[----:B------:R-:W3:Y:S01]  /*0100*/  LDCU.64 UR8, c[0x0][0x358] ;  /* 0x00006b00ff0877ac */ /* 0x000ee20008000a00 */
[----:B0-----:R-:W-:Y:S01]  /*0110*/  UISETP.GT.AND UP0, UPT, UR4, URZ, UPT ;  /* 0x000000ff0400728c */ /* 0x001fe2000bf04270 */
[----:B-1----:R-:W-:Y:S02]  /*0120*/  IMAD R11, R11, UR5, RZ ;  /* 0x000000050b0b7c24 */ /* 0x002fe4000f8e02ff */
[----:B--2---:R-:W-:-:S06]  /*0130*/  IMAD R8, R8, UR6, RZ ;  /* 0x0000000608087c24 */ /* 0x004fcc000f8e02ff */
[----:B---3--:R-:W-:Y:S05]  /*0140*/  BRA.U UP0, `(.L_x_0) ;  /* 0x0000000100287547 */ /* 0x008fea000b800000 */
[----:B------:R-:W0:Y:S02]  /*0150*/  LDC.64 R4, c[0x0][0x390] ;  /* 0x0000e400ff047b82 */ /* 0x000e240000000a00 */
.L_x_1:
[----:B------:R-:W-:Y:S01]  /*0160*/  IMAD R3, R9, UR11, R0 ;  /* 0x0000000b09037c24 */ /* 0x000fe2000f8e0200 */
[----:B------:R-:W-:Y:S02]  /*0170*/  IADD3 R0, PT, PT, R11, R0, RZ ;  /* 0x000000000b007210 */ /* 0x000fe40007ffe0ff */
[----:B------:R-:W-:Y:S01]  /*0180*/  IADD3 R9, PT, PT, R8, R9, RZ ;  /* 0x0000000908097210 */ /* 0x000fe20007ffe0ff */
[----:B0-----:R-:W-:Y:S01]  /*0190*/  IMAD.WIDE R2, R3, 0x4, R4 ;  /* 0x0000000403027825 */ /* 0x001fe200078e0204 */
[----:B------:R-:W-:Y:S02]  /*01a0*/  ISETP.GE.AND P0, PT, R0, UR11, PT ;  /* 0x0000000b00007c0c */ /* 0x000fe4000bf06270 */
[----:B------:R-:W-:Y:S02]  /*01b0*/  ISETP.LT.AND P1, PT, R9, UR10, PT ;  /* 0x0000000a09007c0c */ /* 0x000fe4000bf21270 */
[----:B------:R1:W-:Y:S11]  /*01c0*/  STG.E desc[UR8][R2.64], RZ ;  /* 0x000000ff02007986 */ /* 0x0003f6000c101908 */
[----:B-1----:R-:W-:Y:S05]  /*01d0*/  @!P0 BRA P1, `(.L_x_1) ;  /* 0xfffffffc00e08947 */ /* 0x002fea000083ffff */
[----:B------:R-:W-:Y:S05]  /*01e0*/  EXIT ;  /* 0x000000000000794d */ /* 0x000fea0003800000 */
.L_x_0:
[----:B------:R-:W-:Y:S02]  /*01f0*/  ULOP3.LUT UR5, UR4, 0x7ffffff8, URZ, 0xc0, !UPT ;  /* 0x7ffffff804057892 */ /* 0x000fe4000f8ec0ff */
[----:B------:R-:W-:Y:S02]  /*0200*/  ULOP3.LUT UR4, UR4, 0x7, URZ, 0xc0, !UPT ;  /* 0x0000000704047892 */ /* 0x000fe4000f8ec0ff */
[----:B------:R-:W-:-:S12]  /*0210*/  UIADD3 UR5, UPT, UPT, -UR5, URZ, URZ ;  /* 0x000000ff05057290 */ /* 0x000fd8000fffe1ff */
.L_x_6:
[----:B------:R-:W0:Y:S01]  /*0220*/  LDC R13, c[0x0][0x39c] ;  /* 0x0000e700ff0d7b82 */ /* 0x000e220000000800 */
[----:B-123--:R-:W-:Y:S01]  /*0230*/  HFMA2 R19, -RZ, RZ, 0, 0 ;  /* 0x00000000ff137431 */ /* 0x00efe200000001ff */
[----:B------:R-:W-:-:S06]  /*0240*/  MOV R16, RZ ;  /* 0x000000ff00107202 */ /* 0x000fcc0000000f00 */
[----:B------:R-:W1:Y:S08]  /*0250*/  LDC.64 R2, c[0x0][0x390] ;  /* 0x0000e400ff027b82 */ /* 0x000e700000000a00 */
[----:B------:R-:W2:Y:S01]  /*0260*/  LDC R10, c[0x0][0x3a0] ;  /* 0x0000e800ff0a7b82 */ /* 0x000ea20000000800 */
[----:B0-----:R-:W-:-:S04]  /*0270*/  IMAD R5, R9, R13, R0 ;  /* 0x0000000d09057224 */ /* 0x001fc800078e0200 */
[----:B-1----:R-:W-:-:S05]  /*0280*/  IMAD.WIDE R2, R5, 0x4, R2 ;  /* 0x0000000405027825 */ /* 0x002fca00078e0202 */
[----:B------:R0:W-:Y:S01]  /*0290*/  STG.E desc[UR8][R2.64], RZ ;  /* 0x000000ff02007986 */ /* 0x0001e2000c101908 */
[----:B--2---:R-:W-:Y:S01]  /*02a0*/  ISETP.GE.U32.AND P0, PT, R10, 0x8, PT ;  /* 0x000000080a00780c */ /* 0x004fe20003f06070 */
[----:B------:R-:W-:-:S12]  /*02b0*/  IMAD R12, R9, R10, RZ ;  /* 0x0000000a090c7224 */ /* 0x000fd800078e02ff */
[----:B0-----:R-:W-:Y:S05]  /*02c0*/  @!P0 BRA `(.L_x_2) ;  /* 0x0000000000d48947 */ /* 0x001fea0003800000 */
[----:B------:R-:W-:Y:S02]  /*02d0*/  MOV R19, RZ ;  /* 0x000000ff00137202 */ /* 0x000fe40000000f00 */
[----:B------:R-:W-:Y:S02]  /*02e0*/  MOV R17, R12 ;  /* 0x0000000c00117202 */ /* 0x000fe40000000f00 */
[----:B------:R-:W-:Y:S02]  /*02f0*/  MOV R15, R0 ;  /* 0x00000000000f7202 */ /* 0x000fe40000000f00 */
[----:B------:R-:W-:Y:S02]  /*0300*/  MOV R14, UR5 ;  /* 0x00000005000e7c02 */ /* 0x000fe40008000f00 */
[----:B------:R-:W-:-:S07]  /*0310*/  LOP3.LUT R16, R10, 0x7ffffff8, RZ, 0xc0, !PT ;  /* 0x7ffffff80a107812 */ /* 0x000fce00078ec0ff */
.L_x_3:
[----:B------:R-:W0:Y:S08]  /*0320*/  LDC.64 R6, c[0x0][0x380] ;  /* 0x0000e000ff067b82 */ /* 0x000e300000000a00 */
[----:B-1----:R-:W1:Y:S01]  /*0330*/  LDC.64 R4, c[0x0][0x388] ;  /* 0x0000e200ff047b82 */ /* 0x002e620000000a00 */
[----:B0-----:R-:W-:-:S05]  /*0340*/  IMAD.WIDE R6, R17, 0x4, R6 ;  /* 0x0000000411067825 */ /* 0x001fca00078e0206 */
[----:B------:R-:W2:Y:S01]  /*0350*/  LDG.E R18, desc[UR8][R6.64] ;  /* 0x0000000806127981 */ /* 0x000ea2000c1e1900 */
[----:B-1----:R-:W-:-:S05]  /*0360*/  IMAD.WIDE R4, R15, 0x4, R4 ;  /* 0x000000040f047825 */ /* 0x002fca00078e0204 */
[----:B------:R-:W2:Y:S02]  /*0370*/  LDG.E R20, desc[UR8][R4.64] ;  /* 0x0000000804147981 */ /* 0x000ea4000c1e1900 */
[----:B--2---:R-:W-:Y:S02]  /*0380*/  IMAD R23, R18, R20, R19 ;  /* 0x0000001412177224 */ /* 0x004fe400078e0213 */
[----:B------:R-:W-:-:S03]  /*0390*/  IMAD.WIDE R18, R13, 0x4, R4 ;  /* 0x000000040d127825 */ /* 0x000fc600078e0204 */
[----:B------:R0:W-:Y:S04]  /*03a0*/  STG.E desc[UR8][R2.64], R23 ;  /* 0x0000001702007986 */ /* 0x0001e8000c101908 */
[----:B------:R-:W2:Y:S04]  /*03b0*/  LDG.E R20, desc[UR8][R6.64+0x4] ;  /* 0x0000040806147981 */ /* 0x000ea8000c1e1900 */
[----:B------:R-:W2:Y:S02]  /*03c0*/  LDG.E R21, desc[UR8][R18.64] ;  /* 0x0000000812157981 */ /* 0x000ea4000c1e1900 */
[----:B--2---:R-:W-:-:S02]  /*03d0*/  IMAD R25, R20, R21, R23 ;  /* 0x0000001514197224 */ /* 0x004fc400078e0217 */
[----:B------:R-:W-:-:S03]  /*03e0*/  IMAD.WIDE R20, R13, 0x4, R18 ;  /* 0x000000040d147825 */ /* 0x000fc600078e0212 */
[----:B------:R1:W-:Y:S04]  /*03f0*/  STG.E desc[UR8][R2.64], R25 ;  /* 0x0000001902007986 */ /* 0x0003e8000c101908 */
[----:B------:R-:W2:Y:S04]  /*0400*/  LDG.E R22, desc[UR8][R6.64+0x8] ;  /* 0x0000080806167981 */ /* 0x000ea8000c1e1900 */
[----:B------:R-:W2:Y:S01]  /*0410*/  LDG.E R24, desc[UR8][R20.64] ;  /* 0x0000000814187981 */ /* 0x000ea2000c1e1900 */
[----:B------:R-:W-:-:S04]  /*0420*/  IMAD.WIDE R4, R13, 0x4, R20 ;  /* 0x000000040d047825 */ /* 0x000fc800078e0214 */
[----:B--2---:R-:W-:-:S05]  /*0430*/  IMAD R27, R22, R24, R25 ;  /* 0x00000018161b7224 */ /* 0x004fca00078e0219 */
[----:B------:R2:W-:Y:S04]  /*0440*/  STG.E desc[UR8][R2.64], R27 ;  /* 0x0000001b02007986 */ /* 0x0005e8000c101908 */
[----:B------:R-:W3:Y:S04]  /*0450*/  LDG.E R22, desc[UR8][R6.64+0xc] ;  /* 0x00000c0806167981 */ /* 0x000ee8000c1e1900 */
[----:B0-----:R-:W3:Y:S01]  /*0460*/  LDG.E R23, desc[UR8][R4.64] ;  /* 0x0000000804177981 */ /* 0x001ee2000c1e1900 */
[----:B------:R-:W-:-:S04]  /*0470*/  IMAD.WIDE R18, R13, 0x4, R4 ;  /* 0x000000040d127825 */ /* 0x000fc800078e0204 */
[----:B---3--:R-:W-:-:S05]  /*0480*/  IMAD R23, R22, R23, R27 ;  /* 0x0000001716177224 */ /* 0x008fca00078e021b */
[----:B------:R0:W-:Y:S04]  /*0490*/  STG.E desc[UR8][R2.64], R23 ;  /* 0x0000001702007986 */ /* 0x0001e8000c101908 */
[----:B------:R-:W1:Y:S04]  /*04a0*/  LDG.E R22, desc[UR8][R6.64+0x10] ;  /* 0x0000100806167981 */ /* 0x000e68000c1e1900 */
[----:B------:R-:W1:Y:S01]  /*04b0*/  LDG.E R24, desc[UR8][R18.64] ;  /* 0x0000000812187981 */ /* 0x000e62000c1e1900 */
[----:B------:R-:W-:-:S04]  /*04c0*/  IMAD.WIDE R20, R13, 0x4, R18 ;  /* 0x000000040d147825 */ /* 0x000fc800078e0212 */
[----:B-1----:R-:W-:-:S05]  /*04d0*/  IMAD R25, R22, R24, R23 ;  /* 0x0000001816197224 */ /* 0x002fca00078e0217 */
[----:B------:R1:W-:Y:S04]  /*04e0*/  STG.E desc[UR8][R2.64], R25 ;  /* 0x0000001902007986 */ /* 0x0003e8000c101908 */
[----:B------:R-:W2:Y:S04]  /*04f0*/  LDG.E R22, desc[UR8][R6.64+0x14] ;  /* 0x0000140806167981 */ /* 0x000ea8000c1e1900 */
[----:B------:R-:W2:Y:S01]  /*0500*/  LDG.E R24, desc[UR8][R20.64] ;  /* 0x0000000814187981 */ /* 0x000ea2000c1e1900 */
[----:B------:R-:W-:-:S04]  /*0510*/  IMAD.WIDE R4, R13, 0x4, R20 ;  /* 0x000000040d047825 */ /* 0x000fc800078e0214 */
[----:B--2---:R-:W-:-:S05]  /*0520*/  IMAD R27, R22, R24, R25 ;  /* 0x00000018161b7224 */ /* 0x004fca00078e0219 */
[----:B------:R1:W-:Y:S04]  /*0530*/  STG.E desc[UR8][R2.64], R27 ;  /* 0x0000001b02007986 */ /* 0x0003e8000c101908 */
[----:B------:R-:W2:Y:S04]  /*0540*/  LDG.E R22, desc[UR8][R6.64+0x18] ;  /* 0x0000180806167981 */ /* 0x000ea8000c1e1900 */
[----:B0-----:R-:W2:Y:S02]  /*0550*/  LDG.E R23, desc[UR8][R4.64] ;  /* 0x0000000804177981 */ /* 0x001ea4000c1e1900 */
[----:B--2---:R-:W-:-:S02]  /*0560*/  IMAD R29, R22, R23, R27 ;  /* 0x00000017161d7224 */ /* 0x004fc400078e021b */
[----:B------:R-:W-:-:S03]  /*0570*/  IMAD.WIDE R22, R13, 0x4, R4 ;  /* 0x000000040d167825 */ /* 0x000fc600078e0204 */
[----:B------:R1:W-:Y:S04]  /*0580*/  STG.E desc[UR8][R2.64], R29 ;  /* 0x0000001d02007986 */ /* 0x0003e8000c101908 */
[----:B------:R-:W2:Y:S04]  /*0590*/  LDG.E R18, desc[UR8][R6.64+0x1c] ;  /* 0x00001c0806127981 */ /* 0x000ea8000c1e1900 */
[----:B------:R-:W2:Y:S01]  /*05a0*/  LDG.E R22, desc[UR8][R22.64] ;  /* 0x0000000816167981 */ /* 0x000ea2000c1e1900 */
[----:B------:R-:W-:-:S04]  /*05b0*/  IADD3 R14, PT, PT, R14, 0x8, RZ ;  /* 0x000000080e0e7810 */ /* 0x000fc80007ffe0ff */
[----:B------:R-:W-:Y:S02]  /*05c0*/  ISETP.NE.AND P0, PT, R14, RZ, PT ;  /* 0x000000ff0e00720c */ /* 0x000fe40003f05270 */
[----:B------:R-:W-:Y:S02]  /*05d0*/  IADD3 R17, PT, PT, R17, 0x8, RZ ;  /* 0x0000000811117810 */ /* 0x000fe40007ffe0ff */
[----:B------:R-:W-:Y:S01]  /*05e0*/  LEA R15, R13, R15, 0x3 ;  /* 0x0000000f0d0f7211 */ /* 0x000fe200078e18ff */
[----:B--2---:R-:W-:-:S05]  /*05f0*/  IMAD R19, R18, R22, R29 ;  /* 0x0000001612137224 */ /* 0x004fca00078e021d */
[----:B------:R1:W-:Y:S03]  /*0600*/  STG.E desc[UR8][R2.64], R19 ;  /* 0x0000001302007986 */ /* 0x0003e6000c101908 */
[----:B------:R-:W-:Y:S05]  /*0610*/  @P0 BRA `(.L_x_3) ;  /* 0xfffffffc00400947 */ /* 0x000fea000383ffff */
.L_x_2:
[----:B------:R-:W-:-:S09]  /*0620*/  UISETP.NE.AND UP0, UPT, UR4, URZ, UPT ;  /* 0x000000ff0400728c */ /* 0x000fd2000bf05270 */
[----:B------:R-:W-:Y:S05]  /*0630*/  BRA.U !UP0, `(.L_x_4) ;  /* 0x0000000108f07547 */ /* 0x000fea000b800000 */
[----:B------:R-:W-:Y:S01]  /*0640*/  UIADD3 UR6, UPT, UPT, UR4, -0x1, URZ ;  /* 0xffffffff04067890 */ /* 0x000fe2000fffe0ff */
[----:B------:R-:W-:-:S03]  /*0650*/  LOP3.LUT P0, R17, R10, 0x3, RZ, 0xc0, !PT ;  /* 0x000000030a117812 */ /* 0x000fc6000780c0ff */
[----:B------:R-:W-:-:S09]  /*0660*/  UISETP.GE.U32.AND UP0, UPT, UR6, 0x3, UPT ;  /* 0x000000030600788c */ /* 0x000fd2000bf06070 */
[----:B------:R-:W-:Y:S05]  /*0670*/  BRA.U !UP0, `(.L_x_5) ;  /* 0x0000000108687547 */ /* 0x000fea000b800000 */
[----:B------:R-:W0:Y:S01]  /*0680*/  LDC.64 R4, c[0x0][0x380] ;  /* 0x0000e000ff047b82 */ /* 0x000e220000000a00 */
[----:B------:R-:W-:Y:S01]  /*0690*/  IADD3 R15, PT, PT, R12, R16, RZ ;  /* 0x000000100c0f7210 */ /* 0x000fe20007ffe0ff */
[----:B------:R-:W-:-:S06]  /*06a0*/  IMAD R21, R16, R13, R0 ;  /* 0x0000000d10157224 */ /* 0x000fcc00078e0200 */
[----:B------:R-:W2:Y:S01]  /*06b0*/  LDC.64 R6, c[0x0][0x388] ;  /* 0x0000e200ff067b82 */ /* 0x000ea20000000a00 */
[----:B0-----:R-:W-:-:S05]  /*06c0*/  IMAD.WIDE R4, R15, 0x4, R4 ;  /* 0x000000040f047825 */ /* 0x001fca00078e0204 */
[----:B------:R-:W1:Y:S01]  /*06d0*/  LDG.E R14, desc[UR8][R4.64] ;  /* 0x00000008040e7981 */ /* 0x000e62000c1e1900 */
[----:B--2---:R-:W-:-:S05]  /*06e0*/  IMAD.WIDE R6, R21, 0x4, R6 ;  /* 0x0000000415067825 */ /* 0x004fca00078e0206 */
[----:B------:R-:W1:Y:S02]  /*06f0*/  LDG.E R15, desc[UR8][R6.64] ;  /* 0x00000008060f7981 */ /* 0x000e64000c1e1900 */
[----:B-1----:R-:W-:Y:S02]  /*0700*/  IMAD R19, R14, R15, R19 ;  /* 0x0000000f0e137224 */ /* 0x002fe400078e0213 */
[----:B------:R-:W-:-:S03]  /*0710*/  IMAD.WIDE R14, R13, 0x4, R6 ;  /* 0x000000040d0e7825 */ /* 0x000fc600078e0206 */
[----:B------:R0:W-:Y:S04]  /*0720*/  STG.E desc[UR8][R2.64], R19 ;  /* 0x0000001302007986 */ /* 0x0001e8000c101908 */
[----:B------:R-:W2:Y:S04]  /*0730*/  LDG.E R18, desc[UR8][R4.64+0x4] ;  /* 0x0000040804127981 */ /* 0x000ea8000c1e1900 */
[----:B------:R-:W2:Y:S02]  /*0740*/  LDG.E R20, desc[UR8][R14.64] ;  /* 0x000000080e147981 */ /* 0x000ea4000c1e1900 */
[----:B--2---:R-:W-:-:S02]  /*0750*/  IMAD R23, R18, R20, R19 ;  /* 0x0000001412177224 */ /* 0x004fc400078e0213 */
[----:B------:R-:W-:-:S03]  /*0760*/  IMAD.WIDE R20, R13, 0x4, R14 ;  /* 0x000000040d147825 */ /* 0x000fc600078e020e */
[----:B------:R2:W-:Y:S04]  /*0770*/  STG.E desc[UR8][R2.64], R23 ;  /* 0x0000001702007986 */ /* 0x0005e8000c101908 */
[----:B------:R-:W3:Y:S04]  /*0780*/  LDG.E R18, desc[UR8][R4.64+0x8] ;  /* 0x0000080804127981 */ /* 0x000ee8000c1e1900 */
[----:B------:R-:W3:Y:S01]  /*0790*/  LDG.E R22, desc[UR8][R20.64] ;  /* 0x0000000814167981 */ /* 0x000ee2000c1e1900 */
[----:B------:R-:W-:-:S04]  /*07a0*/  IMAD.WIDE R6, R13, 0x4, R20 ;  /* 0x000000040d067825 */ /* 0x000fc800078e0214 */
[----:B---3--:R-:W-:-:S05]  /*07b0*/  IMAD R25, R18, R22, R23 ;  /* 0x0000001612197224 */ /* 0x008fca00078e0217 */
[----:B------:R2:W-:Y:S04]  /*07c0*/  STG.E desc[UR8][R2.64], R25 ;  /* 0x0000001902007986 */ /* 0x0005e8000c101908 */
[----:B------:R-:W0:Y:S04]  /*07d0*/  LDG.E R18, desc[UR8][R4.64+0xc] ;  /* 0x00000c0804127981 */ /* 0x000e28000c1e1900 */
[----:B------:R-:W0:Y:S01]  /*07e0*/  LDG.E R6, desc[UR8][R6.64] ;  /* 0x0000000806067981 */ /* 0x000e22000c1e1900 */
[----:B------:R-:W-:Y:S01]  /*07f0*/  IADD3 R16, PT, PT, R16, 0x4, RZ ;  /* 0x0000000410107810 */ /* 0x000fe20007ffe0ff */
[----:B0-----:R-:W-:-:S05]  /*0800*/  IMAD R19, R18, R6, R25 ;  /* 0x0000000612137224 */ /* 0x001fca00078e0219 */
[----:B------:R2:W-:Y:S02]  /*0810*/  STG.E desc[UR8][R2.64], R19 ;  /* 0x0000001302007986 */ /* 0x0005e4000c101908 */
.L_x_5:
[----:B------:R-:W-:Y:S05]  /*0820*/  @!P0 BRA `(.L_x_4) ;  /* 0x0000000000748947 */ /* 0x000fea0003800000 */
[----:B------:R-:W0:Y:S01]  /*0830*/  LDC.64 R4, c[0x0][0x380] ;  /* 0x0000e000ff047b82 */ /* 0x000e220000000a00 */
[----:B------:R-:W-:-:S07]  /*0840*/  ISETP.NE.AND P0, PT, R17, 0x1, PT ;  /* 0x000000011100780c */ /* 0x000fce0003f05270 */
[----:B------:R-:W3:Y:S06]  /*0850*/  LDC.64 R6, c[0x0][0x388] ;  /* 0x0000e200ff067b82 */ /* 0x000eec0000000a00 */
[----:B------:R-:W-:Y:S01]  /*0860*/  @P0 IADD3 R15, PT, PT, R12, R16, RZ ;  /* 0x000000100c0f0210 */ /* 0x000fe20007ffe0ff */
[----:B------:R-:W-:Y:S01]  /*0870*/  @P0 IMAD R17, R16, R13, R0 ;  /* 0x0000000d10110224 */ /* 0x000fe200078e0200 */
[----:B------:R-:W4:Y:S03]  /*0880*/  LDC.64 R20, c[0x0][0x380] ;  /* 0x0000e000ff147b82 */ /* 0x000f260000000a00 */
[----:B0-----:R-:W-:-:S05]  /*0890*/  @P0 IMAD.WIDE R4, R15, 0x4, R4 ;  /* 0x000000040f040825 */ /* 0x001fca00078e0204 */
[----:B------:R-:W5:Y:S01]  /*08a0*/  @P0 LDG.E R14, desc[UR8][R4.64] ;  /* 0x00000008040e0981 */ /* 0x000f62000c1e1900 */
[----:B---3--:R-:W-:-:S05]  /*08b0*/  @P0 IMAD.WIDE R6, R17, 0x4, R6 ;  /* 0x0000000411060825 */ /* 0x008fca00078e0206 */
[----:B------:R-:W5:Y:S01]  /*08c0*/  @P0 LDG.E R15, desc[UR8][R6.64] ;  /* 0x00000008060f0981 */ /* 0x000f62000c1e1900 */
[----:B--2---:R-:W-:Y:S01]  /*08d0*/  @P0 IMAD.WIDE R22, R13, 0x4, R6 ;  /* 0x000000040d160825 */ /* 0x004fe200078e0206 */
[----:B------:R-:W-:-:S04]  /*08e0*/  LOP3.LUT R10, R10, 0x1, RZ, 0xc0, !PT ;  /* 0x000000010a0a7812 */ /* 0x000fc800078ec0ff */
[----:B------:R-:W-:Y:S01]  /*08f0*/  ISETP.NE.U32.AND P1, PT, R10, 0x1, PT ;  /* 0x000000010a00780c */ /* 0x000fe20003f25070 */
[----:B-----5:R-:W-:Y:S02]  /*0900*/  @P0 IMAD R17, R14, R15, R19 ;  /* 0x0000000f0e110224 */ /* 0x020fe400078e0213 */
[----:B------:R-:W0:Y:S03]  /*0910*/  LDC.64 R14, c[0x0][0x388] ;  /* 0x0000e200ff0e7b82 */ /* 0x000e260000000a00 */
[----:B------:R3:W-:Y:S04]  /*0920*/  @P0 STG.E desc[UR8][R2.64], R17 ;  /* 0x0000001102000986 */ /* 0x0007e8000c101908 */
[----:B------:R-:W2:Y:S04]  /*0930*/  @P0 LDG.E R18, desc[UR8][R4.64+0x4] ;  /* 0x0000040804120981 */ /* 0x000ea8000c1e1900 */
[----:B------:R-:W2:Y:S01]  /*0940*/  @P0 LDG.E R22, desc[UR8][R22.64] ;  /* 0x0000000816160981 */ /* 0x000ea2000c1e1900 */
[----:B------:R-:W-:-:S04]  /*0950*/  @P0 IADD3 R16, PT, PT, R16, 0x2, RZ ;  /* 0x0000000210100810 */ /* 0x000fc80007ffe0ff */
[----:B------:R-:W-:Y:S01]  /*0960*/  @!P1 IADD3 R7, PT, PT, R12, R16, RZ ;  /* 0x000000100c079210 */ /* 0x000fe20007ffe0ff */
[----:B-1----:R-:W-:-:S04]  /*0970*/  @!P1 IMAD R25, R16, R13, R0 ;  /* 0x0000000d10199224 */ /* 0x002fc800078e0200 */
[----:B----4-:R-:W-:-:S04]  /*0980*/  @!P1 IMAD.WIDE R20, R7, 0x4, R20 ;  /* 0x0000000407149825 */ /* 0x010fc800078e0214 */
[----:B0-----:R-:W-:-:S04]  /*0990*/  @!P1 IMAD.WIDE R14, R25, 0x4, R14 ;  /* 0x00000004190e9825 */ /* 0x001fc800078e020e */
[----:B--2---:R-:W-:-:S05]  /*09a0*/  @P0 IMAD R19, R18, R22, R17 ;  /* 0x0000001612130224 */ /* 0x004fca00078e0211 */
[----:B------:R3:W-:Y:S04]  /*09b0*/  @P0 STG.E desc[UR8][R2.64], R19 ;  /* 0x0000001302000986 */ /* 0x0007e8000c101908 */
[----:B------:R-:W2:Y:S04]  /*09c0*/  @!P1 LDG.E R20, desc[UR8][R20.64] ;  /* 0x0000000814149981 */ /* 0x000ea8000c1e1900 */
[----:B------:R-:W2:Y:S02]  /*09d0*/  @!P1 LDG.E R14, desc[UR8][R14.64] ;  /* 0x000000080e0e9981 */ /* 0x000ea4000c1e1900 */
[----:B--2---:R-:W-:-:S05]  /*09e0*/  @!P1 IMAD R5, R20, R14, R19 ;  /* 0x0000000e14059224 */ /* 0x004fca00078e0213 */
[----:B------:R3:W-:Y:S02]  /*09f0*/  @!P1 STG.E desc[UR8][R2.64], R5 ;  /* 0x0000000502009986 */ /* 0x0007e4000c101908 */
.L_x_4:
[----:B------:R-:W0:Y:S01]  /*0a00*/  LDCU UR6, c[0x0][0x398] ;  /* 0x00007300ff0677ac */ /* 0x000e220008000800 */
[----:B------:R-:W-:Y:S02]  /*0a10*/  IADD3 R0, PT, PT, R11, R0, RZ ;  /* 0x000000000b007210 */ /* 0x000fe40007ffe0ff */
[----:B------:R-:W-:Y:S02]  /*0a20*/  IADD3 R9, PT, PT, R8, R9, RZ ;  /* 0x0000000908097210 */ /* 0x000fe40007ffe0ff */
[----:B------:R-:W-:Y:S02]  /*0a30*/  ISETP.GE.AND P0, PT, R0, R13, PT ;  /* 0x0000000d0000720c */ /* 0x000fe40003f06270 */
[----:B0-----:R-:W-:-:S13]  /*0a40*/  ISETP.LT.AND P1, PT, R9, UR6, PT ;  /* 0x0000000609007c0c */ /* 0x001fda000bf21270 */
[----:B------:R-:W-:Y:S05]  /*0a50*/  @!P0 BRA P1, `(.L_x_6) ;  /* 0xfffffff400f08947 */ /* 0x000fea000083ffff */
[----:B------:R-:W-:Y:S05]  /*0a60*/  EXIT ;  /* 0x000000000000794d */ /* 0x000fea0003800000 */
.L_x_7:
[----:B------:R-:W-:-:S00]  /*0a70*/  BRA `(.L_x_7) ;  /* 0xfffffffc00fc7947 */ /* 0x000fc0000383ffff */
[----:B------:R-:W-:-:S00]  /*0a80*/  NOP ;  /* 0x0000000000007918 */ /* 0x000fc00000000000 */
[----:B------:R-:W-:-:S00]  /*0a90*/  NOP ;  /* 0x0000000000007918 */ /* 0x000fc00000000000 */
[----:B------:R-:W-:-:S00]  /*0aa0*/  NOP ;  /* 0x0000000000007918 */ /* 0x000fc00000000000 */
[----:B------:R-:W-:-:S00]  /*0ab0*/  NOP ;  /* 0x0000000000007918 */ /* 0x000fc00000000000 */
[----:B------:R-:W-:-:S00]  /*0ac0*/  NOP ;  /* 0x0000000000007918 */ /* 0x000fc00000000000 */
[----:B------:R-:W-:-:S00]  /*0ad0*/  NOP ;  /* 0x0000000000007918 */ /* 0x000fc00000000000 */
[----:B------:R-:W-:-:S00]  /*0ae0*/  NOP ;  /* 0x0000000000007918 */ /* 0x000fc00000000000 */
[----:B------:R-:W-:-:S00]  /*0af0*/  NOP ;  /* 0x0000000000007918 */ /* 0x000fc00000000000 */
.L_x_8:


//--------------------- .nv.shared.reserved.0     --------------------------
	.section	.nv.shared.reserved.0,"aw",@nobits
	.weak		__nv_reservedSMEM_offset_0_alias
	.size		__nv_reservedSMEM_offset_0_alias, 0, 64
	.other		__nv_reservedSMEM_offset_0_alias,@"STO_CUDA_RESERVED_SHARED STV_DEFAULT"
__nv_reservedSMEM_offset_0_alias:
	.zero		0
	.zero		64


//--------------------- .nv.constant0._Z7gemmGPUPiS_S_iii --------------------------
	.section	.nv.constant0._Z7gemmGPUPiS_S_iii,"a",@progbits
	.sectionflags	@""
	.align	4
.nv.constant0._Z7gemmGPUPiS_S_iii:
	.zero		932


//--------------------- SYMBOLS --------------------------

	.type		.nv.reservedSmem.offset0,@object
	.size		.nv.reservedSmem.offset0,0x4
